//
// Generated by NVIDIA NVVM Compiler
//
// Compiler Build ID: CL-36424714
// Cuda compilation tools, release 13.0, V13.0.88
// Based on NVVM 20.0.0
//

.version 9.0
.target sm_100
.address_size 64

	// .globl	_Z14roberts_kernelyP6uchar4ii

.visible .entry _Z14roberts_kernelyP6uchar4ii(
	.param .u64 _Z14roberts_kernelyP6uchar4ii_param_0,
	.param .u64 .ptr .align 1 _Z14roberts_kernelyP6uchar4ii_param_1,
	.param .u32 _Z14roberts_kernelyP6uchar4ii_param_2,
	.param .u32 _Z14roberts_kernelyP6uchar4ii_param_3
)
{
	.reg .pred 	%p<6>;
	.reg .b16 	%rs<27>;
	.reg .b32 	%r<46>;
	.reg .b32 	%f<34>;
	.reg .b64 	%rd<6>;

	ld.param.u64 	%rd2, [_Z14roberts_kernelyP6uchar4ii_param_0];
	ld.param.u64 	%rd3, [_Z14roberts_kernelyP6uchar4ii_param_1];
	ld.param.u32 	%r12, [_Z14roberts_kernelyP6uchar4ii_param_2];
	ld.param.u32 	%r13, [_Z14roberts_kernelyP6uchar4ii_param_3];
	mov.u32 	%r14, %ctaid.x;
	mov.u32 	%r1, %ntid.x;
	mov.u32 	%r15, %tid.x;
	mad.lo.s32 	%r2, %r14, %r1, %r15;
	mov.u32 	%r16, %ctaid.y;
	mov.u32 	%r3, %ntid.y;
	mov.u32 	%r17, %tid.y;
	mad.lo.s32 	%r44, %r16, %r3, %r17;
	setp.ge.s32 	%p1, %r44, %r13;
	@%p1 bra 	$L__BB0_6;
	mov.u32 	%r18, %nctaid.y;
	mul.lo.s32 	%r5, %r3, %r18;
	mov.u32 	%r19, %nctaid.x;
	mul.lo.s32 	%r6, %r1, %r19;
	cvta.to.global.u64 	%rd1, %rd3;
$L__BB0_2:
	setp.ge.s32 	%p2, %r2, %r12;
	@%p2 bra 	$L__BB0_5;
	cvt.rn.f32.u32 	%f1, %r44;
	add.s32 	%r20, %r44, 1;
	cvt.rn.f32.u32 	%f2, %r20;
	mul.lo.s32 	%r8, %r44, %r12;
	mov.u32 	%r45, %r2;
$L__BB0_4:
	cvt.rn.f32.s32 	%f3, %r45;
	tex.2d.v4.u32.f32 	{%r21, %r22, %r23, %r24}, [%rd2, {%f3, %f1}];
	cvt.u16.u32 	%rs1, %r21;
	and.b16  	%rs2, %rs1, 255;
	cvt.u16.u32 	%rs3, %r22;
	and.b16  	%rs4, %rs3, 255;
	cvt.u16.u32 	%rs5, %r23;
	and.b16  	%rs6, %rs5, 255;
	add.s32 	%r25, %r45, 1;
	cvt.rn.f32.s32 	%f4, %r25;
	tex.2d.v4.u32.f32 	{%r26, %r27, %r28, %r29}, [%rd2, {%f4, %f1}];
	cvt.u16.u32 	%rs7, %r26;
	and.b16  	%rs8, %rs7, 255;
	cvt.u16.u32 	%rs9, %r27;
	and.b16  	%rs10, %rs9, 255;
	cvt.u16.u32 	%rs11, %r28;
	and.b16  	%rs12, %rs11, 255;
	tex.2d.v4.u32.f32 	{%r30, %r31, %r32, %r33}, [%rd2, {%f3, %f2}];
	cvt.u16.u32 	%rs13, %r30;
	and.b16  	%rs14, %rs13, 255;
	cvt.u16.u32 	%rs15, %r31;
	and.b16  	%rs16, %rs15, 255;
	cvt.u16.u32 	%rs17, %r32;
	and.b16  	%rs18, %rs17, 255;
	tex.2d.v4.u32.f32 	{%r34, %r35, %r36, %r37}, [%rd2, {%f4, %f2}];
	cvt.u16.u32 	%rs19, %r34;
	and.b16  	%rs20, %rs19, 255;
	cvt.u16.u32 	%rs21, %r35;
	and.b16  	%rs22, %rs21, 255;
	cvt.u16.u32 	%rs23, %r36;
	and.b16  	%rs24, %rs23, 255;
	cvt.rn.f32.u16 	%f5, %rs2;
	cvt.rn.f32.u16 	%f6, %rs4;
	mul.f32 	%f7, %f6, 0f3F1645A2;
	fma.rn.f32 	%f8, %f5, 0f3E991687, %f7;
	cvt.rn.f32.u16 	%f9, %rs6;
	fma.rn.f32 	%f10, %f9, 0f3DE978D5, %f8;
	cvt.rn.f32.u16 	%f11, %rs8;
	cvt.rn.f32.u16 	%f12, %rs10;
	mul.f32 	%f13, %f12, 0f3F1645A2;
	fma.rn.f32 	%f14, %f11, 0f3E991687, %f13;
	cvt.rn.f32.u16 	%f15, %rs12;
	fma.rn.f32 	%f16, %f15, 0f3DE978D5, %f14;
	cvt.rn.f32.u16 	%f17, %rs14;
	cvt.rn.f32.u16 	%f18, %rs16;
	mul.f32 	%f19, %f18, 0f3F1645A2;
	fma.rn.f32 	%f20, %f17, 0f3E991687, %f19;
	cvt.rn.f32.u16 	%f21, %rs18;
	fma.rn.f32 	%f22, %f21, 0f3DE978D5, %f20;
	cvt.rn.f32.u16 	%f23, %rs20;
	cvt.rn.f32.u16 	%f24, %rs22;
	mul.f32 	%f25, %f24, 0f3F1645A2;
	fma.rn.f32 	%f26, %f23, 0f3E991687, %f25;
	cvt.rn.f32.u16 	%f27, %rs24;
	fma.rn.f32 	%f28, %f27, 0f3DE978D5, %f26;
	sub.f32 	%f29, %f28, %f10;
	sub.f32 	%f30, %f22, %f16;
	mul.f32 	%f31, %f29, %f29;
	fma.rn.f32 	%f32, %f30, %f30, %f31;
	sqrt.rn.f32 	%f33, %f32;
	setp.gt.f32 	%p3, %f33, 0f437F0000;
	cvt.rzi.u32.f32 	%r38, %f33;
	cvt.u16.u32 	%rs25, %r38;
	selp.b16 	%rs26, -1, %rs25, %p3;
	add.s32 	%r39, %r45, %r8;
	mul.wide.s32 	%rd4, %r39, 4;
	add.s64 	%rd5, %rd1, %rd4;
	cvt.u32.u16 	%r40, %rs26;
	prmt.b32 	%r41, %r40, %r24, 0x3340U;
	prmt.b32 	%r42, %r40, %r40, 0x3340U;
	prmt.b32 	%r43, %r42, %r41, 0x5410U;
	st.global.u32 	[%rd5], %r43;
	add.s32 	%r45, %r45, %r6;
	setp.lt.s32 	%p4, %r45, %r12;
	@%p4 bra 	$L__BB0_4;
$L__BB0_5:
	add.s32 	%r44, %r44, %r5;
	setp.lt.s32 	%p5, %r44, %r13;
	@%p5 bra 	$L__BB0_2;
$L__BB0_6:
	ret;

}


// ===== COMPILED SASS (sm_100) =====

	.target	sm_100

	.elftype	@"ET_EXEC"


//--------------------- .note.nv.tkinfo           --------------------------
	.section	.note.nv.tkinfo,"",@"SHT_NOTE"
	.sectionflags	@"SHF_NOTE_NV_TKINFO"
	.tkinfo
        /*0018*/ 	.word	0x00000002
        /*0030*/ 	.string	""
        /*0030*/ 	.string	"ptxas"
        /*0030*/ 	.string	"Cuda compilation tools, release 13.0, V13.0.88"
        /*0030*/ 	.string	"Build cuda_13.0.r13.0/compiler.36424714_0"
        /*0030*/ 	.string	"-arch sm_100 -m 64 "



//--------------------- .note.nv.cuinfo           --------------------------
	.section	.note.nv.cuinfo,"",@"SHT_NOTE"
	.sectionflags	@"SHF_NOTE_NV_CUINFO"
        /*0018*/ 	.short	0x0002
        /*001a*/ 	.short	0x0064
        /*001c*/ 	.short	0x0082
	.zero		2


//--------------------- .nv.info                  --------------------------
	.section	.nv.info,"",@"SHT_CUDA_INFO"
	.align	4


	//----- nvinfo : EIATTR_REGCOUNT
	.align		4
        /*0000*/ 	.byte	0x04, 0x2f
        /*0002*/ 	.short	(.L_1 - .L_0)
	.align		4
.L_0:
        /*0004*/ 	.word	index@(_Z14roberts_kernelyP6uchar4ii)
        /*0008*/ 	.word	0x0000001c


	//----- nvinfo : EIATTR_FRAME_SIZE
	.align		4
.L_1:
        /*000c*/ 	.byte	0x04, 0x11
        /*000e*/ 	.short	(.L_3 - .L_2)
	.align		4
.L_2:
        /*0010*/ 	.word	index@($__internal_0_$__cuda_sm20_sqrt_rn_f32_slowpath)
        /*0014*/ 	.word	0x00000000


	//----- nvinfo : EIATTR_FRAME_SIZE
	.align		4
.L_3:
        /*0018*/ 	.byte	0x04, 0x11
        /*001a*/ 	.short	(.L_5 - .L_4)
	.align		4
.L_4:
        /*001c*/ 	.word	index@(_Z14roberts_kernelyP6uchar4ii)
        /*0020*/ 	.word	0x00000000


	//----- nvinfo : EIATTR_MIN_STACK_SIZE
	.align		4
.L_5:
        /*0024*/ 	.byte	0x04, 0x12
        /*0026*/ 	.short	(.L_7 - .L_6)
	.align		4
.L_6:
        /*0028*/ 	.word	index@(_Z14roberts_kernelyP6uchar4ii)
        /*002c*/ 	.word	0x00000000
.L_7:


//--------------------- .nv.compat                --------------------------
	.section	.nv.compat,"",@"SHT_CUDA_COMPAT_INFO"
	.align	4
        /*0000*/ 	.byte	0x02, 0x09, 0x00, 0x00, 0x02, 0x02, 0x02, 0x00, 0x02, 0x05, 0x05, 0x00, 0x03, 0x07, 0x01, 0x01
        /*0010*/ 	.byte	0x02, 0x03, 0x00, 0x00, 0x02, 0x06, 0x01, 0x00, 0x04, 0x0b, 0x08, 0x00, 0x01, 0x00, 0x00, 0x00
        /*0020*/ 	.byte	0x00, 0x00, 0x00, 0x00


//--------------------- .nv.info._Z14roberts_kernelyP6uchar4ii --------------------------
	.section	.nv.info._Z14roberts_kernelyP6uchar4ii,"",@"SHT_CUDA_INFO"
	.sectionflags	@""
	.align	4


	//----- nvinfo : EIATTR_CUDA_API_VERSION
	.align		4
        /*0000*/ 	.byte	0x04, 0x37
        /*0002*/ 	.short	(.L_9 - .L_8)
.L_8:
        /*0004*/ 	.word	0x00000082


	//----- nvinfo : EIATTR_KPARAM_INFO
	.align		4
.L_9:
        /*0008*/ 	.byte	0x04, 0x17
        /*000a*/ 	.short	(.L_11 - .L_10)
.L_10:
        /*000c*/ 	.word	0x00000000
        /*0010*/ 	.short	0x0003
        /*0012*/ 	.short	0x0014
        /*0014*/ 	.byte	0x00, 0xf0, 0x11, 0x00


	//----- nvinfo : EIATTR_KPARAM_INFO
	.align		4
.L_11:
        /*0018*/ 	.byte	0x04, 0x17
        /*001a*/ 	.short	(.L_13 - .L_12)
.L_12:
        /*001c*/ 	.word	0x00000000
        /*0020*/ 	.short	0x0002
        /*0022*/ 	.short	0x0010
        /*0024*/ 	.byte	0x00, 0xf0, 0x11, 0x00


	//----- nvinfo : EIATTR_KPARAM_INFO
	.align		4
.L_13:
        /*0028*/ 	.byte	0x04, 0x17
        /*002a*/ 	.short	(.L_15 - .L_14)
.L_14:
        /*002c*/ 	.word	0x00000000
        /*0030*/ 	.short	0x0001
        /*0032*/ 	.short	0x0008
        /*0034*/ 	.byte	0x00, 0xf5, 0x21, 0x00


	//----- nvinfo : EIATTR_KPARAM_INFO
	.align		4
.L_15:
        /*0038*/ 	.byte	0x04, 0x17
        /*003a*/ 	.short	(.L_17 - .L_16)
.L_16:
        /*003c*/ 	.word	0x00000000
        /*0040*/ 	.short	0x0000
        /*0042*/ 	.short	0x0000
        /*0044*/ 	.byte	0x00, 0xf0, 0x21, 0x00


	//----- nvinfo : EIATTR_SPARSE_MMA_MASK
	.align		4
.L_17:
        /*0048*/ 	.byte	0x03, 0x50
        /*004a*/ 	.short	0x0000


	//----- nvinfo : EIATTR_MAXREG_COUNT
	.align		4
        /*004c*/ 	.byte	0x03, 0x1b
        /*004e*/ 	.short	0x00ff


	//----- nvinfo : EIATTR_MERCURY_ISA_VERSION
	.align		4
        /*0050*/ 	.byte	0x03, 0x5f
        /*0052*/ 	.short	0x0101


	//----- nvinfo : EIATTR_VRC_CTA_INIT_COUNT
	.align		4
        /*0054*/ 	.byte	0x02, 0x4a
	.zero		1
	.zero		1


	//----- nvinfo : EIATTR_EXIT_INSTR_OFFSETS
	.align		4
        /*0058*/ 	.byte	0x04, 0x1c
        /*005a*/ 	.short	(.L_19 - .L_18)


	//   ....[0]....
.L_18:
        /*005c*/ 	.word	0x000000b0


	//   ....[1]....
        /*0060*/ 	.word	0x00000710


	//----- nvinfo : EIATTR_CRS_STACK_SIZE
	.align		4
.L_19:
        /*0064*/ 	.byte	0x04, 0x1e
        /*0066*/ 	.short	(.L_21 - .L_20)
.L_20:
        /*0068*/ 	.word	0x00000000


	//----- nvinfo : EIATTR_CBANK_PARAM_SIZE
	.align		4
.L_21:
        /*006c*/ 	.byte	0x03, 0x19
        /*006e*/ 	.short	0x0018


	//----- nvinfo : EIATTR_PARAM_CBANK
	.align		4
        /*0070*/ 	.byte	0x04, 0x0a
        /*0072*/ 	.short	(.L_23 - .L_22)
	.align		4
.L_22:
        /*0074*/ 	.word	index@(.nv.constant0._Z14roberts_kernelyP6uchar4ii)
        /*0078*/ 	.short	0x0380
        /*007a*/ 	.short	0x0018


	//----- nvinfo : EIATTR_SW_WAR
	.align		4
.L_23:
        /*007c*/ 	.byte	0x04, 0x36
        /*007e*/ 	.short	(.L_25 - .L_24)
.L_24:
        /*0080*/ 	.word	0x00000008
.L_25:


//--------------------- .nv.callgraph             --------------------------
	.section	.nv.callgraph,"",@"SHT_CUDA_CALLGRAPH"
	.align	4
	.sectionentsize	8
	.align		4
        /*0000*/ 	.word	0x00000000
	.align		4
        /*0004*/ 	.word	0xffffffff
	.align		4
        /*0008*/ 	.word	0x00000000
	.align		4
        /*000c*/ 	.word	0xfffffffe
	.align		4
        /*0010*/ 	.word	0x00000000
	.align		4
        /*0014*/ 	.word	0xfffffffd
	.align		4
        /*0018*/ 	.word	0x00000000
	.align		4
        /*001c*/ 	.word	0xfffffffc


//--------------------- .text._Z14roberts_kernelyP6uchar4ii --------------------------
	.section	.text._Z14roberts_kernelyP6uchar4ii,"ax",@progbits
	.align	128
        .global         _Z14roberts_kernelyP6uchar4ii
        .type           _Z14roberts_kernelyP6uchar4ii,@function
        .size           _Z14roberts_kernelyP6uchar4ii,(.L_x_9 - _Z14roberts_kernelyP6uchar4ii)
        .other          _Z14roberts_kernelyP6uchar4ii,@"STO_CUDA_ENTRY STV_DEFAULT"
_Z14roberts_kernelyP6uchar4ii:
.text._Z14roberts_kernelyP6uchar4ii:
[----:B------:R-:W-:Y:S01]  /*0000*/  LDC R1, c[0x0][0x37c] ;  /* 0x0000df00ff017b82 */ /* 0x000fe20000000800 */
[----:B------:R-:W0:Y:S07]  /*0010*/  S2R R19, SR_TID.Y ;  /* 0x0000000000137919 */ /* 0x000e2e0000002200 */
[----:B------:R-:W1:Y:S01]  /*0020*/  LDC R21, c[0x0][0x360] ;  /* 0x0000d800ff157b82 */ /* 0x000e620000000800 */
[----:B------:R-:W2:Y:S01]  /*0030*/  LDCU UR6, c[0x0][0x394] ;  /* 0x00007280ff0677ac */ /* 0x000ea20008000800 */
[----:B------:R-:W1:Y:S06]  /*0040*/  S2R R18, SR_TID.X ;  /* 0x0000000000127919 */ /* 0x000e6c0000002100 */
[----:B------:R-:W0:Y:S08]  /*0050*/  S2UR UR5, SR_CTAID.Y ;  /* 0x00000000000579c3 */ /* 0x000e300000002600 */
[----:B------:R-:W0:Y:S08]  /*0060*/  LDC R20, c[0x0][0x364] ;  /* 0x0000d900ff147b82 */ /* 0x000e300000000800 */
[----:B------:R-:W1:Y:S01]  /*0070*/  S2UR UR4, SR_CTAID.X ;  /* 0x00000000000479c3 */ /* 0x000e620000002500 */
[----:B0-----:R-:W-:-:S05]  /*0080*/  IMAD R19, R20, UR5, R19 ;  /* 0x0000000514137c24 */ /* 0x001fca000f8e0213 */
[----:B--2---:R-:W-:Y:S01]  /*0090*/  ISETP.GE.AND P0, PT, R19, UR6, PT ;  /* 0x0000000613007c0c */ /* 0x004fe2000bf06270 */
[----:B-1----:R-:W-:-:S12]  /*00a0*/  IMAD R18, R21, UR4, R18 ;  /* 0x0000000415127c24 */ /* 0x002fd8000f8e0212 */
[----:B------:R-:W-:Y:S05]  /*00b0*/  @P0 EXIT ;  /* 0x000000000000094d */ /* 0x000fea0003800000 */
[----:B------:R-:W0:Y:S01]  /*00c0*/  LDCU UR4, c[0x0][0x374] ;  /* 0x00006e80ff0477ac */ /* 0x000e220008000800 */
[----:B------:R-:W1:Y:S01]  /*00d0*/  LDCU UR5, c[0x0][0x370] ;  /* 0x00006e00ff0577ac */ /* 0x000e620008000800 */
[----:B------:R-:W2:Y:S01]  /*00e0*/  LDCU.64 UR6, c[0x0][0x358] ;  /* 0x00006b00ff0677ac */ /* 0x000ea20008000a00 */
[----:B------:R-:W3:Y:S01]  /*00f0*/  LDCU UR8, c[0x0][0x390] ;  /* 0x00007200ff0877ac */ /* 0x000ee20008000800 */
[----:B0-----:R-:W-:Y:S02]  /*0100*/  IMAD R20, R20, UR4, RZ ;  /* 0x0000000414147c24 */ /* 0x001fe4000f8e02ff */
[----:B-12---:R-:W-:-:S07]  /*0110*/  IMAD R21, R21, UR5, RZ ;  /* 0x0000000515157c24 */ /* 0x006fce000f8e02ff */
.L_x_6:
[----:B------:R-:W0:Y:S01]  /*0120*/  LDCU UR4, c[0x0][0x390] ;  /* 0x00007200ff0477ac */ /* 0x000e220008000800 */
[----:B------:R-:W-:Y:S01]  /*0130*/  BSSY.RECONVERGENT B0, `(.L_x_0) ;  /* 0x0000059000007945 */ /* 0x000fe20003800200 */
[----:B0-----:R-:W-:-:S13]  /*0140*/  ISETP.GE.AND P0, PT, R18, UR4, PT ;  /* 0x0000000412007c0c */ /* 0x001fda000bf06270 */
[----:B-1----:R-:W-:Y:S05]  /*0150*/  @P0 BRA `(.L_x_1) ;  /* 0x0000000400580947 */ /* 0x002fea0003800000 */
[----:B------:R-:W0:Y:S01]  /*0160*/  LDC.64 R2, c[0x0][0x388] ;  /* 0x0000e200ff027b82 */ /* 0x000e220000000a00 */
[----:B------:R-:W-:Y:S01]  /*0170*/  IADD3 R7, PT, PT, R19, 0x1, RZ ;  /* 0x0000000113077810 */ /* 0x000fe20007ffe0ff */
[----:B------:R-:W-:Y:S01]  /*0180*/  IMAD.MOV.U32 R22, RZ, RZ, R18 ;  /* 0x000000ffff167224 */ /* 0x000fe200078e0012 */
[----:B------:R-:W-:Y:S02]  /*0190*/  I2FP.F32.U32 R5, R19 ;  /* 0x0000001300057245 */ /* 0x000fe40000201000 */
[----:B------:R-:W-:-:S07]  /*01a0*/  I2FP.F32.U32 R7, R7 ;  /* 0x0000000700077245 */ /* 0x000fce0000201000 */
.L_x_5:
[----:B-1----:R-:W1:Y:S01]  /*01b0*/  LDCU UR4, c[0x0][0x380] ;  /* 0x00007000ff0477ac */ /* 0x002e620008000800 */
[----:B------:R-:W-:Y:S01]  /*01c0*/  IADD3 R14, PT, PT, R22, 0x1, RZ ;  /* 0x00000001160e7810 */ /* 0x000fe20007ffe0ff */
[----:B------:R-:W-:Y:S01]  /*01d0*/  IMAD.MOV.U32 R25, RZ, RZ, -0x3e000000 ;  /* 0xc2000000ff197424 */ /* 0x000fe200078e00ff */
[----:B------:R-:W-:Y:S01]  /*01e0*/  I2FP.F32.S32 R4, R22 ;  /* 0x0000001600047245 */ /* 0x000fe20000201400 */
[----:B------:R-:W-:Y:S01]  /*01f0*/  IMAD.MOV.U32 R17, RZ, RZ, R7 ;  /* 0x000000ffff117224 */ /* 0x000fe200078e0007 */
[----:B------:R-:W-:Y:S01]  /*0200*/  I2FP.F32.S32 R14, R14 ;  /* 0x0000000e000e7245 */ /* 0x000fe20000201400 */
[----:B------:R-:W-:Y:S01]  /*0210*/  UMOV UR5, URZ ;  /* 0x000000ff00057c82 */ /* 0x000fe20008000000 */
[----:B------:R-:W-:Y:S02]  /*0220*/  MOV R6, R4 ;  /* 0x0000000400067202 */ /* 0x000fe40000000f00 */
[----:B------:R-:W-:Y:S01]  /*0230*/  MOV R15, R5 ;  /* 0x00000005000f7202 */ /* 0x000fe20000000f00 */
[----:B------:R-:W-:Y:S01]  /*0240*/  IMAD.MOV.U32 R16, RZ, RZ, R14 ;  /* 0x000000ffff107224 */ /* 0x000fe200078e000e */
[----:B-1----:R-:W5:Y:S02]  /*0250*/  TEX.LL R8, R12, R4, R25, UR4, 2D ;  /* 0x28ff0419040c7f60 */ /* 0x002f6400089e0f08 */
[----:B------:R-:W5:Y:S02]  /*0260*/  TEX.LL R6, R10, R6, R25, UR4, 2D, 0x7 ;  /* 0x28ff0419060a7f60 */ /* 0x000f6400089e0706 */
[----:B------:R-:W-:Y:S01]  /*0270*/  TEX.LL R0, R14, R14, R25, UR4, 2D, 0x7 ;  /* 0x28ff04190e0e7f60 */ /* 0x000fe200089e0700 */
[----:B------:R-:W5:Y:S01]  /*0280*/  TEX.LL R23, R16, R16, R25, UR4, 2D, 0x7 ;  /* 0x28ff041910107f60 */ /* 0x000f6200089e0717 */
[----:B------:R-:W-:Y:S01]  /*0290*/  BSSY.RECONVERGENT B1, `(.L_x_2) ;  /* 0x0000035000017945 */ /* 0x000fe20003800200 */
[----:B-----5:R-:W-:-:S02]  /*02a0*/  LOP3.LUT R13, R13, 0xff, RZ, 0xc0, !PT ;  /* 0x000000ff0d0d7812 */ /* 0x020fc400078ec0ff */
[----:B------:R-:W-:Y:S02]  /*02b0*/  LOP3.LUT R24, R10, 0xff, RZ, 0xc0, !PT ;  /* 0x000000ff0a187812 */ /* 0x000fe400078ec0ff */
[----:B------:R-:W-:Y:S02]  /*02c0*/  LOP3.LUT R17, R17, 0xff, RZ, 0xc0, !PT ;  /* 0x000000ff11117812 */ /* 0x000fe400078ec0ff */
[----:B------:R-:W-:Y:S01]  /*02d0*/  LOP3.LUT R10, R11, 0xff, RZ, 0xc0, !PT ;  /* 0x000000ff0b0a7812 */ /* 0x000fe200078ec0ff */
[----:B------:R-:W1:Y:S01]  /*02e0*/  I2F.U16 R13, R13 ;  /* 0x0000000d000d7306 */ /* 0x000e620000101000 */
[----:B------:R-:W-:Y:S02]  /*02f0*/  LOP3.LUT R11, R14, 0xff, RZ, 0xc0, !PT ;  /* 0x000000ff0e0b7812 */ /* 0x000fe400078ec0ff */
[----:B------:R-:W-:Y:S02]  /*0300*/  LOP3.LUT R14, R15, 0xff, RZ, 0xc0, !PT ;  /* 0x000000ff0f0e7812 */ /* 0x000fe400078ec0ff */
[----:B------:R-:W-:-:S02]  /*0310*/  LOP3.LUT R12, R12, 0xff, RZ, 0xc0, !PT ;  /* 0x000000ff0c0c7812 */ /* 0x000fc400078ec0ff */
[----:B------:R-:W-:Y:S01]  /*0320*/  LOP3.LUT R15, R16, 0xff, RZ, 0xc0, !PT ;  /* 0x000000ff100f7812 */ /* 0x000fe200078ec0ff */
[----:B------:R-:W-:Y:S01]  /*0330*/  I2F.U16 R17, R17 ;  /* 0x0000001100117306 */ /* 0x000fe20000101000 */
[----:B------:R-:W-:Y:S02]  /*0340*/  LOP3.LUT R8, R8, 0xff, RZ, 0xc0, !PT ;  /* 0x000000ff08087812 */ /* 0x000fe400078ec0ff */
[----:B------:R-:W-:Y:S02]  /*0350*/  LOP3.LUT R16, R23, 0xff, RZ, 0xc0, !PT ;  /* 0x000000ff17107812 */ /* 0x000fe400078ec0ff */
[----:B------:R-:W-:Y:S02]  /*0360*/  LOP3.LUT R6, R6, 0xff, RZ, 0xc0, !PT ;  /* 0x000000ff06067812 */ /* 0x000fe400078ec0ff */
[----:B------:R-:W-:Y:S01]  /*0370*/  LOP3.LUT R0, R0, 0xff, RZ, 0xc0, !PT ;  /* 0x000000ff00007812 */ /* 0x000fe200078ec0ff */
[----:B------:R-:W2:Y:S01]  /*0380*/  I2F.U16 R12, R12 ;  /* 0x0000000c000c7306 */ /* 0x000ea20000101000 */
[----:B-1----:R-:W-:-:S07]  /*0390*/  FMUL R13, R13, 0.58700001239776611328 ;  /* 0x3f1645a20d0d7820 */ /* 0x002fce0000400000 */
[----:B------:R-:W1:Y:S01]  /*03a0*/  I2F.U16 R10, R10 ;  /* 0x0000000a000a7306 */ /* 0x000e620000101000 */
[----:B--2---:R-:W-:-:S07]  /*03b0*/  FFMA R13, R12, 0.29899999499320983887, R13 ;  /* 0x3e9916870c0d7823 */ /* 0x004fce000000000d */
[----:B------:R-:W2:Y:S01]  /*03c0*/  I2F.U16 R14, R14 ;  /* 0x0000000e000e7306 */ /* 0x000ea20000101000 */
[----:B-1----:R-:W-:-:S07]  /*03d0*/  FMUL R23, R10, 0.58700001239776611328 ;  /* 0x3f1645a20a177820 */ /* 0x002fce0000400000 */
[----:B------:R-:W-:Y:S01]  /*03e0*/  I2F.U16 R15, R15 ;  /* 0x0000000f000f7306 */ /* 0x000fe20000101000 */
[----:B--2---:R-:W-:-:S07]  /*03f0*/  FMUL R14, R14, 0.58700001239776611328 ;  /* 0x3f1645a20e0e7820 */ /* 0x004fce0000400000 */
[----:B------:R-:W1:Y:S08]  /*0400*/  I2F.U16 R8, R8 ;  /* 0x0000000800087306 */ /* 0x000e700000101000 */
[----:B------:R2:W4:Y:S01]  /*0410*/  I2F.U16 R4, R24 ;  /* 0x0000001800047306 */ /* 0x0005220000101000 */
[----:B-1----:R-:W-:-:S07]  /*0420*/  FFMA R8, R8, 0.11400000005960464478, R13 ;  /* 0x3de978d508087823 */ /* 0x002fce000000000d */
[----:B------:R-:W1:Y:S01]  /*0430*/  I2F.U16 R11, R11 ;  /* 0x0000000b000b7306 */ /* 0x000e620000101000 */
[----:B--2---:R-:W-:-:S04]  /*0440*/  FMUL R24, R17, 0.58700001239776611328 ;  /* 0x3f1645a211187820 */ /* 0x004fc80000400000 */
[----:B------:R-:W-:Y:S01]  /*0450*/  FFMA R15, R15, 0.29899999499320983887, R24 ;  /* 0x3e9916870f0f7823 */ /* 0x000fe20000000018 */
[----:B----4-:R-:W-:Y:S02]  /*0460*/  FFMA R23, R4, 0.29899999499320983887, R23 ;  /* 0x3e99168704177823 */ /* 0x010fe40000000017 */
[----:B------:R-:W2:Y:S01]  /*0470*/  I2F.U16 R16, R16 ;  /* 0x0000001000107306 */ /* 0x000ea20000101000 */
[----:B-1----:R-:W-:-:S07]  /*0480*/  FFMA R11, R11, 0.29899999499320983887, R14 ;  /* 0x3e9916870b0b7823 */ /* 0x002fce000000000e */
[----:B------:R-:W1:Y:S01]  /*0490*/  I2F.U16 R6, R6 ;  /* 0x0000000600067306 */ /* 0x000e620000101000 */
[----:B--2---:R-:W-:-:S07]  /*04a0*/  FFMA R15, R16, 0.11400000005960464478, R15 ;  /* 0x3de978d5100f7823 */ /* 0x004fce000000000f */
[----:B------:R-:W2:Y:S01]  /*04b0*/  I2F.U16 R0, R0 ;  /* 0x0000000000007306 */ /* 0x000ea20000101000 */
[----:B------:R-:W-:Y:S01]  /*04c0*/  FADD R8, -R8, R15 ;  /* 0x0000000f08087221 */ /* 0x000fe20000000100 */
[----:B-1----:R-:W-:Y:S01]  /*04d0*/  FFMA R23, R6, 0.11400000005960464478, R23 ;  /* 0x3de978d506177823 */ /* 0x002fe20000000017 */
[----:B--2---:R-:W-:Y:S02]  /*04e0*/  FFMA R0, R0, 0.11400000005960464478, R11 ;  /* 0x3de978d500007823 */ /* 0x004fe4000000000b */
[----:B------:R-:W-:Y:S02]  /*04f0*/  FMUL R11, R8, R8 ;  /* 0x00000008080b7220 */ /* 0x000fe40000400000 */
[----:B------:R-:W-:-:S04]  /*0500*/  FADD R0, -R0, R23 ;  /* 0x0000001700007221 */ /* 0x000fc80000000100 */
[----:B------:R-:W-:-:S04]  /*0510*/  FFMA R11, R0, R0, R11 ;  /* 0x00000000000b7223 */ /* 0x000fc8000000000b */
[----:B------:R1:W2:Y:S01]  /*0520*/  MUFU.RSQ R4, R11 ;  /* 0x0000000b00047308 */ /* 0x0002a20000001400 */
[----:B------:R-:W-:-:S04]  /*0530*/  IADD3 R0, PT, PT, R11, -0xd000000, RZ ;  /* 0xf30000000b007810 */ /* 0x000fc80007ffe0ff */
[----:B------:R-:W-:-:S13]  /*0540*/  ISETP.GT.U32.AND P0, PT, R0, 0x727fffff, PT ;  /* 0x727fffff0000780c */ /* 0x000fda0003f04070 */
[----:B-12---:R-:W-:Y:S05]  /*0550*/  @!P0 BRA `(.L_x_3) ;  /* 0x0000000000108947 */ /* 0x006fea0003800000 */
[----:B------:R-:W-:-:S07]  /*0560*/  MOV R10, 0x580 ;  /* 0x00000580000a7802 */ /* 0x000fce0000000f00 */
[----:B0--3--:R-:W-:Y:S05]  /*0570*/  CALL.REL.NOINC `($__internal_0_$__cuda_sm20_sqrt_rn_f32_slowpath) ;  /* 0x0000000000687944 */ /* 0x009fea0003c00000 */
[----:B------:R-:W-:Y:S01]  /*0580*/  IMAD.MOV.U32 R0, RZ, RZ, R4 ;  /* 0x000000ffff007224 */ /* 0x000fe200078e0004 */
[----:B------:R-:W-:Y:S06]  /*0590*/  BRA `(.L_x_4) ;  /* 0x0000000000107947 */ /* 0x000fec0003800000 */
.L_x_3:
[----:B------:R-:W-:Y:S01]  /*05a0*/  FMUL.FTZ R0, R11, R4 ;  /* 0x000000040b007220 */ /* 0x000fe20000410000 */
[----:B------:R-:W-:-:S03]  /*05b0*/  FMUL.FTZ R4, R4, 0.5 ;  /* 0x3f00000004047820 */ /* 0x000fc60000410000 */
[----:B------:R-:W-:-:S04]  /*05c0*/  FFMA R11, -R0, R0, R11 ;  /* 0x00000000000b7223 */ /* 0x000fc8000000010b */
[----:B------:R-:W-:-:S07]  /*05d0*/  FFMA R0, R11, R4, R0 ;  /* 0x000000040b007223 */ /* 0x000fce0000000000 */
.L_x_4:
[----:B---3--:R-:W-:Y:S05]  /*05e0*/  BSYNC.RECONVERGENT B1 ;  /* 0x0000000000017941 */ /* 0x008fea0003800200 */
.L_x_2:
[----:B------:R-:W1:Y:S01]  /*05f0*/  F2I.U32.TRUNC.NTZ R4, R0 ;  /* 0x0000000000047305 */ /* 0x000e62000020f000 */
[----:B------:R-:W-:Y:S01]  /*0600*/  FSETP.GT.AND P0, PT, R0, 255, PT ;  /* 0x437f00000000780b */ /* 0x000fe20003f04000 */
[----:B------:R-:W-:Y:S01]  /*0610*/  IMAD R11, R19, UR8, R22 ;  /* 0x00000008130b7c24 */ /* 0x000fe2000f8e0216 */
[----:B------:R-:W-:Y:S02]  /*0620*/  IADD3 R22, PT, PT, R21, R22, RZ ;  /* 0x0000001615167210 */ /* 0x000fe40007ffe0ff */
[----:B-1----:R-:W-:Y:S02]  /*0630*/  SEL R4, R4, 0xffff, !P0 ;  /* 0x0000ffff04047807 */ /* 0x002fe40004000000 */
[----:B------:R-:W-:Y:S02]  /*0640*/  ISETP.GE.AND P0, PT, R22, UR8, PT ;  /* 0x0000000816007c0c */ /* 0x000fe4000bf06270 */
[----:B------:R-:W-:-:S04]  /*0650*/  LOP3.LUT R4, R4, 0xffff, RZ, 0xc0, !PT ;  /* 0x0000ffff04047812 */ /* 0x000fc800078ec0ff */
[C---:B------:R-:W-:Y:S01]  /*0660*/  PRMT R6, R4.reuse, 0x3340, R9 ;  /* 0x0000334004067816 */ /* 0x040fe20000000009 */
[----:B0-----:R-:W-:Y:S01]  /*0670*/  IMAD.WIDE R8, R11, 0x4, R2 ;  /* 0x000000040b087825 */ /* 0x001fe200078e0202 */
[----:B------:R-:W-:-:S04]  /*0680*/  PRMT R13, R4, 0x3340, R4 ;  /* 0x00003340040d7816 */ /* 0x000fc80000000004 */
[----:B------:R-:W-:-:S05]  /*0690*/  PRMT R13, R13, 0x5410, R6 ;  /* 0x000054100d0d7816 */ /* 0x000fca0000000006 */
[----:B------:R1:W-:Y:S01]  /*06a0*/  STG.E desc[UR6][R8.64], R13 ;  /* 0x0000000d08007986 */ /* 0x0003e2000c101906 */
[----:B------:R-:W-:Y:S05]  /*06b0*/  @!P0 BRA `(.L_x_5) ;  /* 0xfffffff800bc8947 */ /* 0x000fea000383ffff */
.L_x_1:
[----:B---3--:R-:W-:Y:S05]  /*06c0*/  BSYNC.RECONVERGENT B0 ;  /* 0x0000000000007941 */ /* 0x008fea0003800200 */
.L_x_0:
[----:B------:R-:W0:Y:S01]  /*06d0*/  LDCU UR4, c[0x0][0x394] ;  /* 0x00007280ff0477ac */ /* 0x000e220008000800 */
[----:B------:R-:W-:-:S05]  /*06e0*/  IMAD.IADD R19, R20, 0x1, R19 ;  /* 0x0000000114137824 */ /* 0x000fca00078e0213 */
[----:B0-----:R-:W-:-:S13]  /*06f0*/  ISETP.GE.AND P0, PT, R19, UR4, PT ;  /* 0x0000000413007c0c */ /* 0x001fda000bf06270 */
[----:B------:R-:W-:Y:S05]  /*0700*/  @!P0 BRA `(.L_x_6) ;  /* 0xfffffff800848947 */ /* 0x000fea000383ffff */
[----:B------:R-:W-:Y:S05]  /*0710*/  EXIT ;  /* 0x000000000000794d */ /* 0x000fea0003800000 */
        .weak           $__internal_0_$__cuda_sm20_sqrt_rn_f32_slowpath
        .type           $__internal_0_$__cuda_sm20_sqrt_rn_f32_slowpath,@function
        .size           $__internal_0_$__cuda_sm20_sqrt_rn_f32_slowpath,(.L_x_9 - $__internal_0_$__cuda_sm20_sqrt_rn_f32_slowpath)
$__internal_0_$__cuda_sm20_sqrt_rn_f32_slowpath:
[----:B------:R-:W-:-:S13]  /*0720*/  LOP3.LUT P0, RZ, R11, 0x7fffffff, RZ, 0xc0, !PT ;  /* 0x7fffffff0bff7812 */ /* 0x000fda000780c0ff */
[----:B------:R-:W-:Y:S01]  /*0730*/  @!P0 MOV R4, R11 ;  /* 0x0000000b00048202 */ /* 0x000fe20000000f00 */
[----:B------:R-:W-:Y:S06]  /*0740*/  @!P0 BRA `(.L_x_7) ;  /* 0x0000000000448947 */ /* 0x000fec0003800000 */
[----:B------:R-:W-:Y:S02]  /*0750*/  FSETP.GEU.FTZ.AND P0, PT, R11, RZ, PT ;  /* 0x000000ff0b00720b */ /* 0x000fe40003f1e000 */
[----:B------:R-:W-:-:S11]  /*0760*/  MOV R0, R11 ;  /* 0x0000000b00007202 */ /* 0x000fd60000000f00 */
[----:B------:R-:W-:Y:S01]  /*0770*/  @!P0 IMAD.MOV.U32 R4, RZ, RZ, 0x7fffffff ;  /* 0x7fffffffff048424 */ /* 0x000fe200078e00ff */
[----:B------:R-:W-:Y:S06]  /*0780*/  @!P0 BRA `(.L_x_7) ;  /* 0x0000000000348947 */ /* 0x000fec0003800000 */
[----:B------:R-:W-:-:S13]  /*0790*/  FSETP.GTU.FTZ.AND P0, PT, |R0|, +INF , PT ;  /* 0x7f8000000000780b */ /* 0x000fda0003f1c200 */
[----:B------:R-:W-:Y:S01]  /*07a0*/  @P0 FADD.FTZ R4, R0, 1 ;  /* 0x3f80000000040421 */ /* 0x000fe20000010000 */
[----:B------:R-:W-:Y:S06]  /*07b0*/  @P0 BRA `(.L_x_7) ;  /* 0x0000000000280947 */ /* 0x000fec0003800000 */
[----:B------:R-:W-:-:S13]  /*07c0*/  FSETP.NEU.FTZ.AND P0, PT, |R0|, +INF , PT ;  /* 0x7f8000000000780b */ /* 0x000fda0003f1d200 */
[----:B------:R-:W-:-:S04]  /*07d0*/  @P0 FFMA R6, R0, 1.84467440737095516160e+19, RZ ;  /* 0x5f80000000060823 */ /* 0x000fc800000000ff */
[----:B------:R-:W0:Y:S02]  /*07e0*/  @P0 MUFU.RSQ R11, R6 ;  /* 0x00000006000b0308 */ /* 0x000e240000001400 */
[----:B0-----:R-:W-:Y:S01]  /*07f0*/  @P0 FMUL.FTZ R13, R6, R11 ;  /* 0x0000000b060d0220 */ /* 0x001fe20000410000 */
[----:B------:R-:W-:-:S03]  /*0800*/  @P0 FMUL.FTZ R11, R11, 0.5 ;  /* 0x3f0000000b0b0820 */ /* 0x000fc60000410000 */
[----:B------:R-:W-:-:S04]  /*0810*/  @P0 FADD.FTZ R4, -R13, -RZ ;  /* 0x800000ff0d040221 */ /* 0x000fc80000010100 */
[----:B------:R-:W-:Y:S01]  /*0820*/  @P0 FFMA R8, R13, R4, R6 ;  /* 0x000000040d080223 */ /* 0x000fe20000000006 */
[----:B------:R-:W-:-:S03]  /*0830*/  @!P0 MOV R4, R0 ;  /* 0x0000000000048202 */ /* 0x000fc60000000f00 */
[----:B------:R-:W-:-:S04]  /*0840*/  @P0 FFMA R8, R8, R11, R13 ;  /* 0x0000000b08080223 */ /* 0x000fc8000000000d */
[----:B------:R-:W-:-:S07]  /*0850*/  @P0 FMUL.FTZ R4, R8, 2.3283064365386962891e-10 ;  /* 0x2f80000008040820 */ /* 0x000fce0000410000 */
.L_x_7:
[----:B------:R-:W-:-:S04]  /*0860*/  HFMA2 R11, -RZ, RZ, 0, 0 ;  /* 0x00000000ff0b7431 */ /* 0x000fc800000001ff */
[----:B------:R-:W-:Y:S05]  /*0870*/  RET.REL.NODEC R10 `(_Z14roberts_kernelyP6uchar4ii) ;  /* 0xfffffff40ae07950 */ /* 0x000fea0003c3ffff */
.L_x_8:
[----:B------:R-:W-:-:S00]  /*0880*/  BRA `(.L_x_8) ;  /* 0xfffffffc00fc7947 */ /* 0x000fc0000383ffff */
[----:B------:R-:W-:-:S00]  /*0890*/  NOP ;  /* 0x0000000000007918 */ /* 0x000fc00000000000 */
        /* <DEDUP_REMOVED lines=14> */
.L_x_9:


//--------------------- .nv.shared.reserved.0     --------------------------
	.section	.nv.shared.reserved.0,"aw",@nobits
	.weak		__nv_reservedSMEM_offset_0_alias
	.size		__nv_reservedSMEM_offset_0_alias, 0, 64
	.other		__nv_reservedSMEM_offset_0_alias,@"STO_CUDA_RESERVED_SHARED STV_DEFAULT"
__nv_reservedSMEM_offset_0_alias:
	.zero		0
	.zero		64


//--------------------- .nv.constant0._Z14roberts_kernelyP6uchar4ii --------------------------
	.section	.nv.constant0._Z14roberts_kernelyP6uchar4ii,"a",@progbits
	.sectionflags	@""
	.align	4
.nv.constant0._Z14roberts_kernelyP6uchar4ii:
	.zero		920


//--------------------- SYMBOLS --------------------------

	.type		.nv.reservedSmem.offset0,@object
	.size		.nv.reservedSmem.offset0,0x4
